//
// Generated by NVIDIA NVVM Compiler
//
// Compiler Build ID: CL-36424714
// Cuda compilation tools, release 13.0, V13.0.88
// Based on NVVM 20.0.0
//

.version 9.0
.target sm_100
.address_size 64

	// .globl	_Z9firstpassiiPfPi
// _ZZ9firstpassiiPfPiE5dBlck has been demoted
// _ZZ9firstpassiiPfPiE5qBlck has been demoted
// _ZZ10secondpassiiPfPiE5dBlck has been demoted
// _ZZ10secondpassiiPfPiE6qcBlck has been demoted
// _ZZ10secondpassiiPfPiE6cBlock has been demoted
// _ZZ9thirdpassiiPfPiE6dyBlck has been demoted
// _ZZ9thirdpassiiPfPiE6dxBlck has been demoted
// _ZZ9thirdpassiiPfPiE6qcBlck has been demoted
// _ZZ9thirdpassiiPfPiE6cBlock has been demoted

.visible .entry _Z9firstpassiiPfPi(
	.param .u32 _Z9firstpassiiPfPi_param_0,
	.param .u32 _Z9firstpassiiPfPi_param_1,
	.param .u64 .ptr .align 1 _Z9firstpassiiPfPi_param_2,
	.param .u64 .ptr .align 1 _Z9firstpassiiPfPi_param_3
)
{
	.reg .pred 	%p<10>;
	.reg .b32 	%r<45>;
	.reg .b32 	%f<46>;
	.reg .b64 	%rd<8>;
	// demoted variable
	.shared .align 4 .b8 _ZZ9firstpassiiPfPiE5dBlck[4096];
	// demoted variable
	.shared .align 4 .b8 _ZZ9firstpassiiPfPiE5qBlck[4096];
	ld.param.u32 	%r11, [_Z9firstpassiiPfPi_param_0];
	ld.param.u32 	%r12, [_Z9firstpassiiPfPi_param_1];
	ld.param.u64 	%rd3, [_Z9firstpassiiPfPi_param_2];
	ld.param.u64 	%rd4, [_Z9firstpassiiPfPi_param_3];
	cvta.to.global.u64 	%rd5, %rd4;
	cvta.to.global.u64 	%rd6, %rd3;
	mov.u32 	%r13, %tid.x;
	shr.u32 	%r14, %r13, 5;
	and.b32  	%r1, %r13, 31;
	shl.b32 	%r2, %r12, 5;
	or.b32  	%r15, %r2, %r14;
	or.b32  	%r16, %r2, %r1;
	mad.lo.s32 	%r17, %r15, %r11, %r16;
	mul.wide.s32 	%rd7, %r17, 4;
	add.s64 	%rd1, %rd6, %rd7;
	ld.global.f32 	%f11, [%rd1];
	shl.b32 	%r18, %r13, 2;
	mov.u32 	%r19, _ZZ9firstpassiiPfPiE5dBlck;
	add.s32 	%r3, %r19, %r18;
	st.shared.f32 	[%r3], %f11;
	add.s64 	%rd2, %rd5, %rd7;
	ld.global.u32 	%r20, [%rd2];
	cvt.rn.f32.s32 	%f12, %r20;
	mov.u32 	%r21, _ZZ9firstpassiiPfPiE5qBlck;
	add.s32 	%r4, %r21, %r18;
	st.shared.f32 	[%r4], %f12;
	and.b32  	%r5, %r13, 992;
	mov.b32 	%r44, 0;
$L__BB0_1:
	bar.sync 	0;
	add.s32 	%r22, %r44, %r5;
	shl.b32 	%r23, %r22, 2;
	add.s32 	%r7, %r19, %r23;
	ld.shared.f32 	%f13, [%r7];
	shl.b32 	%r25, %r1, 2;
	shl.b32 	%r26, %r44, 7;
	or.b32  	%r27, %r26, %r25;
	add.s32 	%r8, %r19, %r27;
	ld.shared.f32 	%f14, [%r8];
	add.f32 	%f1, %f13, %f14;
	ld.shared.f32 	%f15, [%r3];
	setp.leu.f32 	%p1, %f15, %f1;
	@%p1 bra 	$L__BB0_3;
	st.shared.f32 	[%r3], %f1;
	add.s32 	%r28, %r44, %r2;
	cvt.rn.f32.s32 	%f16, %r28;
	st.shared.f32 	[%r4], %f16;
$L__BB0_3:
	bar.sync 	0;
	ld.shared.f32 	%f17, [%r7+4];
	ld.shared.f32 	%f18, [%r8+128];
	add.f32 	%f2, %f17, %f18;
	ld.shared.f32 	%f19, [%r3];
	setp.leu.f32 	%p2, %f19, %f2;
	@%p2 bra 	$L__BB0_5;
	add.s32 	%r29, %r44, %r2;
	st.shared.f32 	[%r3], %f2;
	add.s32 	%r30, %r29, 1;
	cvt.rn.f32.s32 	%f20, %r30;
	st.shared.f32 	[%r4], %f20;
$L__BB0_5:
	bar.sync 	0;
	ld.shared.f32 	%f21, [%r7+8];
	ld.shared.f32 	%f22, [%r8+256];
	add.f32 	%f3, %f21, %f22;
	ld.shared.f32 	%f23, [%r3];
	setp.leu.f32 	%p3, %f23, %f3;
	@%p3 bra 	$L__BB0_7;
	add.s32 	%r31, %r44, %r2;
	st.shared.f32 	[%r3], %f3;
	add.s32 	%r32, %r31, 2;
	cvt.rn.f32.s32 	%f24, %r32;
	st.shared.f32 	[%r4], %f24;
$L__BB0_7:
	bar.sync 	0;
	ld.shared.f32 	%f25, [%r7+12];
	ld.shared.f32 	%f26, [%r8+384];
	add.f32 	%f4, %f25, %f26;
	ld.shared.f32 	%f27, [%r3];
	setp.leu.f32 	%p4, %f27, %f4;
	@%p4 bra 	$L__BB0_9;
	add.s32 	%r33, %r44, %r2;
	st.shared.f32 	[%r3], %f4;
	add.s32 	%r34, %r33, 3;
	cvt.rn.f32.s32 	%f28, %r34;
	st.shared.f32 	[%r4], %f28;
$L__BB0_9:
	bar.sync 	0;
	ld.shared.f32 	%f29, [%r7+16];
	ld.shared.f32 	%f30, [%r8+512];
	add.f32 	%f5, %f29, %f30;
	ld.shared.f32 	%f31, [%r3];
	setp.leu.f32 	%p5, %f31, %f5;
	@%p5 bra 	$L__BB0_11;
	add.s32 	%r35, %r44, %r2;
	st.shared.f32 	[%r3], %f5;
	add.s32 	%r36, %r35, 4;
	cvt.rn.f32.s32 	%f32, %r36;
	st.shared.f32 	[%r4], %f32;
$L__BB0_11:
	bar.sync 	0;
	ld.shared.f32 	%f33, [%r7+20];
	ld.shared.f32 	%f34, [%r8+640];
	add.f32 	%f6, %f33, %f34;
	ld.shared.f32 	%f35, [%r3];
	setp.leu.f32 	%p6, %f35, %f6;
	@%p6 bra 	$L__BB0_13;
	add.s32 	%r37, %r44, %r2;
	st.shared.f32 	[%r3], %f6;
	add.s32 	%r38, %r37, 5;
	cvt.rn.f32.s32 	%f36, %r38;
	st.shared.f32 	[%r4], %f36;
$L__BB0_13:
	bar.sync 	0;
	ld.shared.f32 	%f37, [%r7+24];
	ld.shared.f32 	%f38, [%r8+768];
	add.f32 	%f7, %f37, %f38;
	ld.shared.f32 	%f39, [%r3];
	setp.leu.f32 	%p7, %f39, %f7;
	@%p7 bra 	$L__BB0_15;
	add.s32 	%r39, %r44, %r2;
	st.shared.f32 	[%r3], %f7;
	add.s32 	%r40, %r39, 6;
	cvt.rn.f32.s32 	%f40, %r40;
	st.shared.f32 	[%r4], %f40;
$L__BB0_15:
	bar.sync 	0;
	ld.shared.f32 	%f41, [%r7+28];
	ld.shared.f32 	%f42, [%r8+896];
	add.f32 	%f8, %f41, %f42;
	ld.shared.f32 	%f45, [%r3];
	setp.leu.f32 	%p8, %f45, %f8;
	@%p8 bra 	$L__BB0_17;
	add.s32 	%r41, %r44, %r2;
	st.shared.f32 	[%r3], %f8;
	add.s32 	%r42, %r41, 7;
	cvt.rn.f32.s32 	%f43, %r42;
	st.shared.f32 	[%r4], %f43;
	mov.f32 	%f45, %f8;
$L__BB0_17:
	add.s32 	%r44, %r44, 8;
	setp.ne.s32 	%p9, %r44, 32;
	@%p9 bra 	$L__BB0_1;
	st.global.f32 	[%rd1], %f45;
	ld.shared.f32 	%f44, [%r4];
	cvt.rzi.s32.f32 	%r43, %f44;
	st.global.u32 	[%rd2], %r43;
	ret;

}
	// .globl	_Z10secondpassiiPfPi
.visible .entry _Z10secondpassiiPfPi(
	.param .u32 _Z10secondpassiiPfPi_param_0,
	.param .u32 _Z10secondpassiiPfPi_param_1,
	.param .u64 .ptr .align 1 _Z10secondpassiiPfPi_param_2,
	.param .u64 .ptr .align 1 _Z10secondpassiiPfPi_param_3
)
{
	.reg .pred 	%p<21>;
	.reg .b32 	%r<97>;
	.reg .b32 	%f<92>;
	.reg .b64 	%rd<13>;
	// demoted variable
	.shared .align 4 .b8 _ZZ10secondpassiiPfPiE5dBlck[4096];
	// demoted variable
	.shared .align 4 .b8 _ZZ10secondpassiiPfPiE6qcBlck[4096];
	// demoted variable
	.shared .align 4 .b8 _ZZ10secondpassiiPfPiE6cBlock[4096];
	ld.param.u32 	%r23, [_Z10secondpassiiPfPi_param_0];
	ld.param.u32 	%r24, [_Z10secondpassiiPfPi_param_1];
	ld.param.u64 	%rd7, [_Z10secondpassiiPfPi_param_2];
	ld.param.u64 	%rd8, [_Z10secondpassiiPfPi_param_3];
	cvta.to.global.u64 	%rd1, %rd8;
	cvta.to.global.u64 	%rd2, %rd7;
	mov.u32 	%r1, %tid.x;
	shr.u32 	%r2, %r1, 5;
	and.b32  	%r3, %r1, 31;
	shl.b32 	%r4, %r24, 5;
	or.b32  	%r25, %r4, %r2;
	mul.lo.s32 	%r5, %r25, %r23;
	or.b32  	%r6, %r4, %r3;
	add.s32 	%r26, %r6, %r5;
	mul.wide.s32 	%rd9, %r26, 4;
	add.s64 	%rd10, %rd2, %rd9;
	ld.global.f32 	%f21, [%rd10];
	shl.b32 	%r27, %r1, 2;
	mov.u32 	%r28, _ZZ10secondpassiiPfPiE5dBlck;
	add.s32 	%r29, %r28, %r27;
	st.shared.f32 	[%r29], %f21;
	mov.u32 	%r7, %ctaid.x;
	setp.ge.u32 	%p1, %r7, %r24;
	selp.u32 	%r8, 1, 0, %p1;
	mov.u32 	%r30, %ctaid.y;
	setp.ne.s32 	%p2, %r30, 0;
	@%p2 bra 	$L__BB1_20;
	add.s32 	%r64, %r7, %r8;
	shl.b32 	%r65, %r64, 5;
	add.s32 	%r66, %r5, %r3;
	add.s32 	%r67, %r66, %r65;
	mul.wide.s32 	%rd12, %r67, 4;
	add.s64 	%rd3, %rd2, %rd12;
	ld.global.f32 	%f56, [%rd3];
	mov.u32 	%r69, _ZZ10secondpassiiPfPiE6cBlock;
	add.s32 	%r9, %r69, %r27;
	st.shared.f32 	[%r9], %f56;
	add.s64 	%rd4, %rd1, %rd12;
	ld.global.u32 	%r70, [%rd4];
	cvt.rn.f32.s32 	%f57, %r70;
	mov.u32 	%r71, _ZZ10secondpassiiPfPiE6qcBlck;
	add.s32 	%r10, %r71, %r27;
	st.shared.f32 	[%r10], %f57;
	and.b32  	%r11, %r1, 992;
	mov.b32 	%r95, 0;
$L__BB1_2:
	bar.sync 	0;
	add.s32 	%r72, %r95, %r11;
	shl.b32 	%r73, %r72, 2;
	add.s32 	%r13, %r28, %r73;
	ld.shared.f32 	%f58, [%r13];
	shl.b32 	%r75, %r3, 2;
	shl.b32 	%r76, %r95, 7;
	or.b32  	%r77, %r76, %r75;
	add.s32 	%r14, %r69, %r77;
	ld.shared.f32 	%f59, [%r14];
	add.f32 	%f1, %f58, %f59;
	ld.shared.f32 	%f60, [%r9];
	setp.leu.f32 	%p12, %f60, %f1;
	@%p12 bra 	$L__BB1_4;
	st.shared.f32 	[%r9], %f1;
	add.s32 	%r79, %r95, %r4;
	cvt.rn.f32.s32 	%f61, %r79;
	st.shared.f32 	[%r10], %f61;
$L__BB1_4:
	bar.sync 	0;
	ld.shared.f32 	%f62, [%r13+4];
	ld.shared.f32 	%f63, [%r14+128];
	add.f32 	%f2, %f62, %f63;
	ld.shared.f32 	%f64, [%r9];
	setp.leu.f32 	%p13, %f64, %f2;
	@%p13 bra 	$L__BB1_6;
	add.s32 	%r80, %r95, %r4;
	st.shared.f32 	[%r9], %f2;
	add.s32 	%r81, %r80, 1;
	cvt.rn.f32.s32 	%f65, %r81;
	st.shared.f32 	[%r10], %f65;
$L__BB1_6:
	bar.sync 	0;
	ld.shared.f32 	%f66, [%r13+8];
	ld.shared.f32 	%f67, [%r14+256];
	add.f32 	%f3, %f66, %f67;
	ld.shared.f32 	%f68, [%r9];
	setp.leu.f32 	%p14, %f68, %f3;
	@%p14 bra 	$L__BB1_8;
	add.s32 	%r82, %r95, %r4;
	st.shared.f32 	[%r9], %f3;
	add.s32 	%r83, %r82, 2;
	cvt.rn.f32.s32 	%f69, %r83;
	st.shared.f32 	[%r10], %f69;
$L__BB1_8:
	bar.sync 	0;
	ld.shared.f32 	%f70, [%r13+12];
	ld.shared.f32 	%f71, [%r14+384];
	add.f32 	%f4, %f70, %f71;
	ld.shared.f32 	%f72, [%r9];
	setp.leu.f32 	%p15, %f72, %f4;
	@%p15 bra 	$L__BB1_10;
	add.s32 	%r84, %r95, %r4;
	st.shared.f32 	[%r9], %f4;
	add.s32 	%r85, %r84, 3;
	cvt.rn.f32.s32 	%f73, %r85;
	st.shared.f32 	[%r10], %f73;
$L__BB1_10:
	bar.sync 	0;
	ld.shared.f32 	%f74, [%r13+16];
	ld.shared.f32 	%f75, [%r14+512];
	add.f32 	%f5, %f74, %f75;
	ld.shared.f32 	%f76, [%r9];
	setp.leu.f32 	%p16, %f76, %f5;
	@%p16 bra 	$L__BB1_12;
	add.s32 	%r86, %r95, %r4;
	st.shared.f32 	[%r9], %f5;
	add.s32 	%r87, %r86, 4;
	cvt.rn.f32.s32 	%f77, %r87;
	st.shared.f32 	[%r10], %f77;
$L__BB1_12:
	bar.sync 	0;
	ld.shared.f32 	%f78, [%r13+20];
	ld.shared.f32 	%f79, [%r14+640];
	add.f32 	%f6, %f78, %f79;
	ld.shared.f32 	%f80, [%r9];
	setp.leu.f32 	%p17, %f80, %f6;
	@%p17 bra 	$L__BB1_14;
	add.s32 	%r88, %r95, %r4;
	st.shared.f32 	[%r9], %f6;
	add.s32 	%r89, %r88, 5;
	cvt.rn.f32.s32 	%f81, %r89;
	st.shared.f32 	[%r10], %f81;
$L__BB1_14:
	bar.sync 	0;
	ld.shared.f32 	%f82, [%r13+24];
	ld.shared.f32 	%f83, [%r14+768];
	add.f32 	%f7, %f82, %f83;
	ld.shared.f32 	%f84, [%r9];
	setp.leu.f32 	%p18, %f84, %f7;
	@%p18 bra 	$L__BB1_16;
	add.s32 	%r90, %r95, %r4;
	st.shared.f32 	[%r9], %f7;
	add.s32 	%r91, %r90, 6;
	cvt.rn.f32.s32 	%f85, %r91;
	st.shared.f32 	[%r10], %f85;
$L__BB1_16:
	bar.sync 	0;
	ld.shared.f32 	%f86, [%r13+28];
	ld.shared.f32 	%f87, [%r14+896];
	add.f32 	%f8, %f86, %f87;
	ld.shared.f32 	%f90, [%r9];
	setp.leu.f32 	%p19, %f90, %f8;
	@%p19 bra 	$L__BB1_18;
	add.s32 	%r92, %r95, %r4;
	st.shared.f32 	[%r9], %f8;
	add.s32 	%r93, %r92, 7;
	cvt.rn.f32.s32 	%f88, %r93;
	st.shared.f32 	[%r10], %f88;
	mov.f32 	%f90, %f8;
$L__BB1_18:
	add.s32 	%r95, %r95, 8;
	setp.ne.s32 	%p20, %r95, 32;
	@%p20 bra 	$L__BB1_2;
	st.global.f32 	[%rd3], %f90;
	ld.shared.f32 	%f89, [%r10];
	cvt.rzi.s32.f32 	%r94, %f89;
	st.global.u32 	[%rd4], %r94;
	bra.uni 	$L__BB1_39;
$L__BB1_20:
	add.s32 	%r32, %r7, %r8;
	shl.b32 	%r33, %r32, 5;
	or.b32  	%r34, %r33, %r2;
	mad.lo.s32 	%r35, %r34, %r23, %r6;
	mul.wide.s32 	%rd11, %r35, 4;
	add.s64 	%rd5, %rd2, %rd11;
	ld.global.f32 	%f22, [%rd5];
	mov.u32 	%r37, _ZZ10secondpassiiPfPiE6cBlock;
	add.s32 	%r16, %r37, %r27;
	st.shared.f32 	[%r16], %f22;
	add.s64 	%rd6, %rd1, %rd11;
	ld.global.u32 	%r38, [%rd6];
	cvt.rn.f32.s32 	%f23, %r38;
	mov.u32 	%r39, _ZZ10secondpassiiPfPiE6qcBlck;
	add.s32 	%r17, %r39, %r27;
	st.shared.f32 	[%r17], %f23;
	and.b32  	%r18, %r1, 992;
	mov.b32 	%r96, 0;
$L__BB1_21:
	bar.sync 	0;
	add.s32 	%r40, %r96, %r18;
	shl.b32 	%r41, %r40, 2;
	add.s32 	%r20, %r37, %r41;
	ld.shared.f32 	%f24, [%r20];
	shl.b32 	%r43, %r3, 2;
	shl.b32 	%r44, %r96, 7;
	or.b32  	%r45, %r44, %r43;
	add.s32 	%r21, %r28, %r45;
	ld.shared.f32 	%f25, [%r21];
	add.f32 	%f11, %f24, %f25;
	ld.shared.f32 	%f26, [%r16];
	setp.leu.f32 	%p3, %f26, %f11;
	@%p3 bra 	$L__BB1_23;
	st.shared.f32 	[%r16], %f11;
	add.s32 	%r47, %r96, %r4;
	cvt.rn.f32.s32 	%f27, %r47;
	st.shared.f32 	[%r17], %f27;
$L__BB1_23:
	bar.sync 	0;
	ld.shared.f32 	%f28, [%r20+4];
	ld.shared.f32 	%f29, [%r21+128];
	add.f32 	%f12, %f28, %f29;
	ld.shared.f32 	%f30, [%r16];
	setp.leu.f32 	%p4, %f30, %f12;
	@%p4 bra 	$L__BB1_25;
	add.s32 	%r48, %r96, %r4;
	st.shared.f32 	[%r16], %f12;
	add.s32 	%r49, %r48, 1;
	cvt.rn.f32.s32 	%f31, %r49;
	st.shared.f32 	[%r17], %f31;
$L__BB1_25:
	bar.sync 	0;
	ld.shared.f32 	%f32, [%r20+8];
	ld.shared.f32 	%f33, [%r21+256];
	add.f32 	%f13, %f32, %f33;
	ld.shared.f32 	%f34, [%r16];
	setp.leu.f32 	%p5, %f34, %f13;
	@%p5 bra 	$L__BB1_27;
	add.s32 	%r50, %r96, %r4;
	st.shared.f32 	[%r16], %f13;
	add.s32 	%r51, %r50, 2;
	cvt.rn.f32.s32 	%f35, %r51;
	st.shared.f32 	[%r17], %f35;
$L__BB1_27:
	bar.sync 	0;
	ld.shared.f32 	%f36, [%r20+12];
	ld.shared.f32 	%f37, [%r21+384];
	add.f32 	%f14, %f36, %f37;
	ld.shared.f32 	%f38, [%r16];
	setp.leu.f32 	%p6, %f38, %f14;
	@%p6 bra 	$L__BB1_29;
	add.s32 	%r52, %r96, %r4;
	st.shared.f32 	[%r16], %f14;
	add.s32 	%r53, %r52, 3;
	cvt.rn.f32.s32 	%f39, %r53;
	st.shared.f32 	[%r17], %f39;
$L__BB1_29:
	bar.sync 	0;
	ld.shared.f32 	%f40, [%r20+16];
	ld.shared.f32 	%f41, [%r21+512];
	add.f32 	%f15, %f40, %f41;
	ld.shared.f32 	%f42, [%r16];
	setp.leu.f32 	%p7, %f42, %f15;
	@%p7 bra 	$L__BB1_31;
	add.s32 	%r54, %r96, %r4;
	st.shared.f32 	[%r16], %f15;
	add.s32 	%r55, %r54, 4;
	cvt.rn.f32.s32 	%f43, %r55;
	st.shared.f32 	[%r17], %f43;
$L__BB1_31:
	bar.sync 	0;
	ld.shared.f32 	%f44, [%r20+20];
	ld.shared.f32 	%f45, [%r21+640];
	add.f32 	%f16, %f44, %f45;
	ld.shared.f32 	%f46, [%r16];
	setp.leu.f32 	%p8, %f46, %f16;
	@%p8 bra 	$L__BB1_33;
	add.s32 	%r56, %r96, %r4;
	st.shared.f32 	[%r16], %f16;
	add.s32 	%r57, %r56, 5;
	cvt.rn.f32.s32 	%f47, %r57;
	st.shared.f32 	[%r17], %f47;
$L__BB1_33:
	bar.sync 	0;
	ld.shared.f32 	%f48, [%r20+24];
	ld.shared.f32 	%f49, [%r21+768];
	add.f32 	%f17, %f48, %f49;
	ld.shared.f32 	%f50, [%r16];
	setp.leu.f32 	%p9, %f50, %f17;
	@%p9 bra 	$L__BB1_35;
	add.s32 	%r58, %r96, %r4;
	st.shared.f32 	[%r16], %f17;
	add.s32 	%r59, %r58, 6;
	cvt.rn.f32.s32 	%f51, %r59;
	st.shared.f32 	[%r17], %f51;
$L__BB1_35:
	bar.sync 	0;
	ld.shared.f32 	%f52, [%r20+28];
	ld.shared.f32 	%f53, [%r21+896];
	add.f32 	%f18, %f52, %f53;
	ld.shared.f32 	%f91, [%r16];
	setp.leu.f32 	%p10, %f91, %f18;
	@%p10 bra 	$L__BB1_37;
	add.s32 	%r60, %r96, %r4;
	st.shared.f32 	[%r16], %f18;
	add.s32 	%r61, %r60, 7;
	cvt.rn.f32.s32 	%f54, %r61;
	st.shared.f32 	[%r17], %f54;
	mov.f32 	%f91, %f18;
$L__BB1_37:
	add.s32 	%r96, %r96, 8;
	setp.ne.s32 	%p11, %r96, 32;
	@%p11 bra 	$L__BB1_21;
	st.global.f32 	[%rd5], %f91;
	ld.shared.f32 	%f55, [%r17];
	cvt.rzi.s32.f32 	%r62, %f55;
	st.global.u32 	[%rd6], %r62;
$L__BB1_39:
	ret;

}
	// .globl	_Z9thirdpassiiPfPi
.visible .entry _Z9thirdpassiiPfPi(
	.param .u32 _Z9thirdpassiiPfPi_param_0,
	.param .u32 _Z9thirdpassiiPfPi_param_1,
	.param .u64 .ptr .align 1 _Z9thirdpassiiPfPi_param_2,
	.param .u64 .ptr .align 1 _Z9thirdpassiiPfPi_param_3
)
{
	.reg .pred 	%p<12>;
	.reg .b32 	%r<64>;
	.reg .b32 	%f<48>;
	.reg .b64 	%rd<12>;
	// demoted variable
	.shared .align 4 .b8 _ZZ9thirdpassiiPfPiE6dyBlck[4096];
	// demoted variable
	.shared .align 4 .b8 _ZZ9thirdpassiiPfPiE6dxBlck[4096];
	// demoted variable
	.shared .align 4 .b8 _ZZ9thirdpassiiPfPiE6qcBlck[4096];
	// demoted variable
	.shared .align 4 .b8 _ZZ9thirdpassiiPfPiE6cBlock[4096];
	ld.param.u32 	%r11, [_Z9thirdpassiiPfPi_param_0];
	ld.param.u32 	%r12, [_Z9thirdpassiiPfPi_param_1];
	ld.param.u64 	%rd3, [_Z9thirdpassiiPfPi_param_2];
	ld.param.u64 	%rd4, [_Z9thirdpassiiPfPi_param_3];
	cvta.to.global.u64 	%rd5, %rd4;
	cvta.to.global.u64 	%rd6, %rd3;
	mov.u32 	%r13, %tid.x;
	shr.u32 	%r14, %r13, 5;
	and.b32  	%r1, %r13, 31;
	shl.b32 	%r2, %r12, 5;
	mov.u32 	%r15, %ctaid.x;
	setp.ge.u32 	%p1, %r15, %r12;
	selp.u32 	%r16, 1, 0, %p1;
	mov.u32 	%r17, %ctaid.y;
	setp.ge.u32 	%p2, %r17, %r12;
	selp.u32 	%r18, 1, 0, %p2;
	or.b32  	%r19, %r2, %r14;
	add.s32 	%r20, %r17, %r18;
	shl.b32 	%r21, %r20, 5;
	mad.lo.s32 	%r22, %r19, %r11, %r1;
	add.s32 	%r23, %r22, %r21;
	mul.wide.u32 	%rd7, %r23, 4;
	add.s64 	%rd8, %rd6, %rd7;
	ld.global.f32 	%f11, [%rd8];
	shl.b32 	%r24, %r13, 2;
	mov.u32 	%r25, _ZZ9thirdpassiiPfPiE6dxBlck;
	add.s32 	%r26, %r25, %r24;
	st.shared.f32 	[%r26], %f11;
	add.s32 	%r27, %r15, %r16;
	shl.b32 	%r28, %r27, 5;
	or.b32  	%r29, %r28, %r14;
	mul.lo.s32 	%r30, %r29, %r11;
	or.b32  	%r31, %r2, %r1;
	add.s32 	%r32, %r31, %r30;
	mul.wide.u32 	%rd9, %r32, 4;
	add.s64 	%rd10, %rd6, %rd9;
	ld.global.f32 	%f12, [%rd10];
	mov.u32 	%r33, _ZZ9thirdpassiiPfPiE6dyBlck;
	add.s32 	%r34, %r33, %r24;
	st.shared.f32 	[%r34], %f12;
	or.b32  	%r35, %r21, %r1;
	add.s32 	%r36, %r35, %r30;
	mul.wide.s32 	%rd11, %r36, 4;
	add.s64 	%rd1, %rd6, %rd11;
	ld.global.f32 	%f13, [%rd1];
	mov.u32 	%r37, _ZZ9thirdpassiiPfPiE6cBlock;
	add.s32 	%r3, %r37, %r24;
	st.shared.f32 	[%r3], %f13;
	add.s64 	%rd2, %rd5, %rd11;
	ld.global.u32 	%r38, [%rd2];
	cvt.rn.f32.s32 	%f14, %r38;
	mov.u32 	%r39, _ZZ9thirdpassiiPfPiE6qcBlck;
	add.s32 	%r4, %r39, %r24;
	st.shared.f32 	[%r4], %f14;
	and.b32  	%r5, %r13, 992;
	mov.b32 	%r63, 0;
$L__BB2_1:
	bar.sync 	0;
	add.s32 	%r40, %r63, %r5;
	shl.b32 	%r41, %r40, 2;
	add.s32 	%r7, %r33, %r41;
	ld.shared.f32 	%f15, [%r7];
	shl.b32 	%r43, %r1, 2;
	shl.b32 	%r44, %r63, 7;
	or.b32  	%r45, %r44, %r43;
	add.s32 	%r8, %r25, %r45;
	ld.shared.f32 	%f16, [%r8];
	add.f32 	%f1, %f15, %f16;
	ld.shared.f32 	%f17, [%r3];
	setp.leu.f32 	%p3, %f17, %f1;
	@%p3 bra 	$L__BB2_3;
	st.shared.f32 	[%r3], %f1;
	add.s32 	%r47, %r63, %r2;
	cvt.rn.f32.s32 	%f18, %r47;
	st.shared.f32 	[%r4], %f18;
$L__BB2_3:
	bar.sync 	0;
	ld.shared.f32 	%f19, [%r7+4];
	ld.shared.f32 	%f20, [%r8+128];
	add.f32 	%f2, %f19, %f20;
	ld.shared.f32 	%f21, [%r3];
	setp.leu.f32 	%p4, %f21, %f2;
	@%p4 bra 	$L__BB2_5;
	add.s32 	%r48, %r63, %r2;
	st.shared.f32 	[%r3], %f2;
	add.s32 	%r49, %r48, 1;
	cvt.rn.f32.s32 	%f22, %r49;
	st.shared.f32 	[%r4], %f22;
$L__BB2_5:
	bar.sync 	0;
	ld.shared.f32 	%f23, [%r7+8];
	ld.shared.f32 	%f24, [%r8+256];
	add.f32 	%f3, %f23, %f24;
	ld.shared.f32 	%f25, [%r3];
	setp.leu.f32 	%p5, %f25, %f3;
	@%p5 bra 	$L__BB2_7;
	add.s32 	%r50, %r63, %r2;
	st.shared.f32 	[%r3], %f3;
	add.s32 	%r51, %r50, 2;
	cvt.rn.f32.s32 	%f26, %r51;
	st.shared.f32 	[%r4], %f26;
$L__BB2_7:
	bar.sync 	0;
	ld.shared.f32 	%f27, [%r7+12];
	ld.shared.f32 	%f28, [%r8+384];
	add.f32 	%f4, %f27, %f28;
	ld.shared.f32 	%f29, [%r3];
	setp.leu.f32 	%p6, %f29, %f4;
	@%p6 bra 	$L__BB2_9;
	add.s32 	%r52, %r63, %r2;
	st.shared.f32 	[%r3], %f4;
	add.s32 	%r53, %r52, 3;
	cvt.rn.f32.s32 	%f30, %r53;
	st.shared.f32 	[%r4], %f30;
$L__BB2_9:
	bar.sync 	0;
	ld.shared.f32 	%f31, [%r7+16];
	ld.shared.f32 	%f32, [%r8+512];
	add.f32 	%f5, %f31, %f32;
	ld.shared.f32 	%f33, [%r3];
	setp.leu.f32 	%p7, %f33, %f5;
	@%p7 bra 	$L__BB2_11;
	add.s32 	%r54, %r63, %r2;
	st.shared.f32 	[%r3], %f5;
	add.s32 	%r55, %r54, 4;
	cvt.rn.f32.s32 	%f34, %r55;
	st.shared.f32 	[%r4], %f34;
$L__BB2_11:
	bar.sync 	0;
	ld.shared.f32 	%f35, [%r7+20];
	ld.shared.f32 	%f36, [%r8+640];
	add.f32 	%f6, %f35, %f36;
	ld.shared.f32 	%f37, [%r3];
	setp.leu.f32 	%p8, %f37, %f6;
	@%p8 bra 	$L__BB2_13;
	add.s32 	%r56, %r63, %r2;
	st.shared.f32 	[%r3], %f6;
	add.s32 	%r57, %r56, 5;
	cvt.rn.f32.s32 	%f38, %r57;
	st.shared.f32 	[%r4], %f38;
$L__BB2_13:
	bar.sync 	0;
	ld.shared.f32 	%f39, [%r7+24];
	ld.shared.f32 	%f40, [%r8+768];
	add.f32 	%f7, %f39, %f40;
	ld.shared.f32 	%f41, [%r3];
	setp.leu.f32 	%p9, %f41, %f7;
	@%p9 bra 	$L__BB2_15;
	add.s32 	%r58, %r63, %r2;
	st.shared.f32 	[%r3], %f7;
	add.s32 	%r59, %r58, 6;
	cvt.rn.f32.s32 	%f42, %r59;
	st.shared.f32 	[%r4], %f42;
$L__BB2_15:
	bar.sync 	0;
	ld.shared.f32 	%f43, [%r7+28];
	ld.shared.f32 	%f44, [%r8+896];
	add.f32 	%f8, %f43, %f44;
	ld.shared.f32 	%f47, [%r3];
	setp.leu.f32 	%p10, %f47, %f8;
	@%p10 bra 	$L__BB2_17;
	add.s32 	%r60, %r63, %r2;
	st.shared.f32 	[%r3], %f8;
	add.s32 	%r61, %r60, 7;
	cvt.rn.f32.s32 	%f45, %r61;
	st.shared.f32 	[%r4], %f45;
	mov.f32 	%f47, %f8;
$L__BB2_17:
	add.s32 	%r63, %r63, 8;
	setp.ne.s32 	%p11, %r63, 32;
	@%p11 bra 	$L__BB2_1;
	st.global.f32 	[%rd1], %f47;
	ld.shared.f32 	%f46, [%r4];
	cvt.rzi.s32.f32 	%r62, %f46;
	st.global.u32 	[%rd2], %r62;
	ret;

}


// ===== COMPILED SASS (sm_100) =====

	.target	sm_100

	.elftype	@"ET_EXEC"


//--------------------- .note.nv.tkinfo           --------------------------
	.section	.note.nv.tkinfo,"",@"SHT_NOTE"
	.sectionflags	@"SHF_NOTE_NV_TKINFO"
	.tkinfo
        /*0018*/ 	.word	0x00000002
        /*0030*/ 	.string	""
        /*0030*/ 	.string	"ptxas"
        /*0030*/ 	.string	"Cuda compilation tools, release 13.0, V13.0.88"
        /*0030*/ 	.string	"Build cuda_13.0.r13.0/compiler.36424714_0"
        /*0030*/ 	.string	"-arch sm_100 -m 64 "



//--------------------- .note.nv.cuinfo           --------------------------
	.section	.note.nv.cuinfo,"",@"SHT_NOTE"
	.sectionflags	@"SHF_NOTE_NV_CUINFO"
        /*0018*/ 	.short	0x0002
        /*001a*/ 	.short	0x0064
        /*001c*/ 	.short	0x0082
	.zero		2


//--------------------- .nv.info                  --------------------------
	.section	.nv.info,"",@"SHT_CUDA_INFO"
	.align	4


	//----- nvinfo : EIATTR_REGCOUNT
	.align		4
        /*0000*/ 	.byte	0x04, 0x2f
        /*0002*/ 	.short	(.L_1 - .L_0)
	.align		4
.L_0:
        /*0004*/ 	.word	index@(_Z9firstpassiiPfPi)
        /*0008*/ 	.word	0x00000014


	//----- nvinfo : EIATTR_FRAME_SIZE
	.align		4
.L_1:
        /*000c*/ 	.byte	0x04, 0x11
        /*000e*/ 	.short	(.L_3 - .L_2)
	.align		4
.L_2:
        /*0010*/ 	.word	index@(_Z9firstpassiiPfPi)
        /*0014*/ 	.word	0x00000000


	//----- nvinfo : EIATTR_REGCOUNT
	.align		4
.L_3:
        /*0018*/ 	.byte	0x04, 0x2f
        /*001a*/ 	.short	(.L_5 - .L_4)
	.align		4
.L_4:
        /*001c*/ 	.word	index@(_Z10secondpassiiPfPi)
        /*0020*/ 	.word	0x00000015


	//----- nvinfo : EIATTR_FRAME_SIZE
	.align		4
.L_5:
        /*0024*/ 	.byte	0x04, 0x11
        /*0026*/ 	.short	(.L_7 - .L_6)
	.align		4
.L_6:
        /*0028*/ 	.word	index@(_Z10secondpassiiPfPi)
        /*002c*/ 	.word	0x00000000


	//----- nvinfo : EIATTR_REGCOUNT
	.align		4
.L_7:
        /*0030*/ 	.byte	0x04, 0x2f
        /*0032*/ 	.short	(.L_9 - .L_8)
	.align		4
.L_8:
        /*0034*/ 	.word	index@(_Z9thirdpassiiPfPi)
        /*0038*/ 	.word	0x00000015


	//----- nvinfo : EIATTR_FRAME_SIZE
	.align		4
.L_9:
        /*003c*/ 	.byte	0x04, 0x11
        /*003e*/ 	.short	(.L_11 - .L_10)
	.align		4
.L_10:
        /*0040*/ 	.word	index@(_Z9thirdpassiiPfPi)
        /*0044*/ 	.word	0x00000000


	//----- nvinfo : EIATTR_MIN_STACK_SIZE
	.align		4
.L_11:
        /*0048*/ 	.byte	0x04, 0x12
        /*004a*/ 	.short	(.L_13 - .L_12)
	.align		4
.L_12:
        /*004c*/ 	.word	index@(_Z9thirdpassiiPfPi)
        /*0050*/ 	.word	0x00000000


	//----- nvinfo : EIATTR_MIN_STACK_SIZE
	.align		4
.L_13:
        /*0054*/ 	.byte	0x04, 0x12
        /*0056*/ 	.short	(.L_15 - .L_14)
	.align		4
.L_14:
        /*0058*/ 	.word	index@(_Z10secondpassiiPfPi)
        /*005c*/ 	.word	0x00000000


	//----- nvinfo : EIATTR_MIN_STACK_SIZE
	.align		4
.L_15:
        /*0060*/ 	.byte	0x04, 0x12
        /*0062*/ 	.short	(.L_17 - .L_16)
	.align		4
.L_16:
        /*0064*/ 	.word	index@(_Z9firstpassiiPfPi)
        /*0068*/ 	.word	0x00000000
.L_17:


//--------------------- .nv.compat                --------------------------
	.section	.nv.compat,"",@"SHT_CUDA_COMPAT_INFO"
	.align	4
        /*0000*/ 	.byte	0x02, 0x09, 0x00, 0x00, 0x02, 0x02, 0x01, 0x00, 0x02, 0x05, 0x05, 0x00, 0x03, 0x07, 0x01, 0x01
        /*0010*/ 	.byte	0x02, 0x03, 0x00, 0x00, 0x02, 0x06, 0x01, 0x00, 0x04, 0x0b, 0x08, 0x00, 0x09, 0x00, 0x00, 0x00
        /*0020*/ 	.byte	0x00, 0x00, 0x00, 0x00


//--------------------- .nv.info._Z9thirdpassiiPfPi --------------------------
	.section	.nv.info._Z9thirdpassiiPfPi,"",@"SHT_CUDA_INFO"
	.sectionflags	@""
	.align	4


	//----- nvinfo : EIATTR_CUDA_API_VERSION
	.align		4
        /*0000*/ 	.byte	0x04, 0x37
        /*0002*/ 	.short	(.L_19 - .L_18)
.L_18:
        /*0004*/ 	.word	0x00000082


	//----- nvinfo : EIATTR_KPARAM_INFO
	.align		4
.L_19:
        /*0008*/ 	.byte	0x04, 0x17
        /*000a*/ 	.short	(.L_21 - .L_20)
.L_20:
        /*000c*/ 	.word	0x00000000
        /*0010*/ 	.short	0x0003
        /*0012*/ 	.short	0x0010
        /*0014*/ 	.byte	0x00, 0xf5, 0x21, 0x00


	//----- nvinfo : EIATTR_KPARAM_INFO
	.align		4
.L_21:
        /*0018*/ 	.byte	0x04, 0x17
        /*001a*/ 	.short	(.L_23 - .L_22)
.L_22:
        /*001c*/ 	.word	0x00000000
        /*0020*/ 	.short	0x0002
        /*0022*/ 	.short	0x0008
        /*0024*/ 	.byte	0x00, 0xf5, 0x21, 0x00


	//----- nvinfo : EIATTR_KPARAM_INFO
	.align		4
.L_23:
        /*0028*/ 	.byte	0x04, 0x17
        /*002a*/ 	.short	(.L_25 - .L_24)
.L_24:
        /*002c*/ 	.word	0x00000000
        /*0030*/ 	.short	0x0001
        /*0032*/ 	.short	0x0004
        /*0034*/ 	.byte	0x00, 0xf0, 0x11, 0x00


	//----- nvinfo : EIATTR_KPARAM_INFO
	.align		4
.L_25:
        /*0038*/ 	.byte	0x04, 0x17
        /*003a*/ 	.short	(.L_27 - .L_26)
.L_26:
        /*003c*/ 	.word	0x00000000
        /*0040*/ 	.short	0x0000
        /*0042*/ 	.short	0x0000
        /*0044*/ 	.byte	0x00, 0xf0, 0x11, 0x00


	//----- nvinfo : EIATTR_SPARSE_MMA_MASK
	.align		4
.L_27:
        /*0048*/ 	.byte	0x03, 0x50
        /*004a*/ 	.short	0x0000


	//----- nvinfo : EIATTR_MAXREG_COUNT
	.align		4
        /*004c*/ 	.byte	0x03, 0x1b
        /*004e*/ 	.short	0x00ff


	//----- nvinfo : EIATTR_NUM_BARRIERS
	.align		4
        /*0050*/ 	.byte	0x02, 0x4c
        /*0052*/ 	.byte	0x01
	.zero		1


	//----- nvinfo : EIATTR_MERCURY_ISA_VERSION
	.align		4
        /*0054*/ 	.byte	0x03, 0x5f
        /*0056*/ 	.short	0x0101


	//----- nvinfo : EIATTR_VRC_CTA_INIT_COUNT
	.align		4
        /*0058*/ 	.byte	0x02, 0x4a
	.zero		1
	.zero		1


	//----- nvinfo : EIATTR_EXIT_INSTR_OFFSETS
	.align		4
        /*005c*/ 	.byte	0x04, 0x1c
        /*005e*/ 	.short	(.L_29 - .L_28)


	//   ....[0]....
.L_28:
        /*0060*/ 	.word	0x00001800


	//----- nvinfo : EIATTR_CBANK_PARAM_SIZE
	.align		4
.L_29:
        /*0064*/ 	.byte	0x03, 0x19
        /*0066*/ 	.short	0x0018


	//----- nvinfo : EIATTR_PARAM_CBANK
	.align		4
        /*0068*/ 	.byte	0x04, 0x0a
        /*006a*/ 	.short	(.L_31 - .L_30)
	.align		4
.L_30:
        /*006c*/ 	.word	index@(.nv.constant0._Z9thirdpassiiPfPi)
        /*0070*/ 	.short	0x0380
        /*0072*/ 	.short	0x0018


	//----- nvinfo : EIATTR_SW_WAR
	.align		4
.L_31:
        /*0074*/ 	.byte	0x04, 0x36
        /*0076*/ 	.short	(.L_33 - .L_32)
.L_32:
        /*0078*/ 	.word	0x00000008
.L_33:


//--------------------- .nv.info._Z10secondpassiiPfPi --------------------------
	.section	.nv.info._Z10secondpassiiPfPi,"",@"SHT_CUDA_INFO"
	.sectionflags	@""
	.align	4


	//----- nvinfo : EIATTR_CUDA_API_VERSION
	.align		4
        /*0000*/ 	.byte	0x04, 0x37
        /*0002*/ 	.short	(.L_35 - .L_34)
.L_34:
        /*0004*/ 	.word	0x00000082


	//----- nvinfo : EIATTR_KPARAM_INFO
	.align		4
.L_35:
        /*0008*/ 	.byte	0x04, 0x17
        /*000a*/ 	.short	(.L_37 - .L_36)
.L_36:
        /*000c*/ 	.word	0x00000000
        /*0010*/ 	.short	0x0003
        /*0012*/ 	.short	0x0010
        /*0014*/ 	.byte	0x00, 0xf5, 0x21, 0x00


	//----- nvinfo : EIATTR_KPARAM_INFO
	.align		4
.L_37:
        /*0018*/ 	.byte	0x04, 0x17
        /*001a*/ 	.short	(.L_39 - .L_38)
.L_38:
        /*001c*/ 	.word	0x00000000
        /*0020*/ 	.short	0x0002
        /*0022*/ 	.short	0x0008
        /*0024*/ 	.byte	0x00, 0xf5, 0x21, 0x00


	//----- nvinfo : EIATTR_KPARAM_INFO
	.align		4
.L_39:
        /*0028*/ 	.byte	0x04, 0x17
        /*002a*/ 	.short	(.L_41 - .L_40)
.L_40:
        /*002c*/ 	.word	0x00000000
        /*0030*/ 	.short	0x0001
        /*0032*/ 	.short	0x0004
        /*0034*/ 	.byte	0x00, 0xf0, 0x11, 0x00


	//----- nvinfo : EIATTR_KPARAM_INFO
	.align		4
.L_41:
        /*0038*/ 	.byte	0x04, 0x17
        /*003a*/ 	.short	(.L_43 - .L_42)
.L_42:
        /*003c*/ 	.word	0x00000000
        /*0040*/ 	.short	0x0000
        /*0042*/ 	.short	0x0000
        /*0044*/ 	.byte	0x00, 0xf0, 0x11, 0x00


	//----- nvinfo : EIATTR_SPARSE_MMA_MASK
	.align		4
.L_43:
        /*0048*/ 	.byte	0x03, 0x50
        /*004a*/ 	.short	0x0000


	//----- nvinfo : EIATTR_MAXREG_COUNT
	.align		4
        /*004c*/ 	.byte	0x03, 0x1b
        /*004e*/ 	.short	0x00ff


	//----- nvinfo : EIATTR_NUM_BARRIERS
	.align		4
        /*0050*/ 	.byte	0x02, 0x4c
        /*0052*/ 	.byte	0x01
	.zero		1


	//----- nvinfo : EIATTR_MERCURY_ISA_VERSION
	.align		4
        /*0054*/ 	.byte	0x03, 0x5f
        /*0056*/ 	.short	0x0101


	//----- nvinfo : EIATTR_VRC_CTA_INIT_COUNT
	.align		4
        /*0058*/ 	.byte	0x02, 0x4a
	.zero		1
	.zero		1


	//----- nvinfo : EIATTR_EXIT_INSTR_OFFSETS
	.align		4
        /*005c*/ 	.byte	0x04, 0x1c
        /*005e*/ 	.short	(.L_45 - .L_44)


	//   ....[0]....
.L_44:
        /*0060*/ 	.word	0x00001720


	//   ....[1]....
        /*0064*/ 	.word	0x00002ce0


	//----- nvinfo : EIATTR_CBANK_PARAM_SIZE
	.align		4
.L_45:
        /*0068*/ 	.byte	0x03, 0x19
        /*006a*/ 	.short	0x0018


	//----- nvinfo : EIATTR_PARAM_CBANK
	.align		4
        /*006c*/ 	.byte	0x04, 0x0a
        /*006e*/ 	.short	(.L_47 - .L_46)
	.align		4
.L_46:
        /*0070*/ 	.word	index@(.nv.constant0._Z10secondpassiiPfPi)
        /*0074*/ 	.short	0x0380
        /*0076*/ 	.short	0x0018


	//----- nvinfo : EIATTR_SW_WAR
	.align		4
.L_47:
        /*0078*/ 	.byte	0x04, 0x36
        /*007a*/ 	.short	(.L_49 - .L_48)
.L_48:
        /*007c*/ 	.word	0x00000008
.L_49:


//--------------------- .nv.info._Z9firstpassiiPfPi --------------------------
	.section	.nv.info._Z9firstpassiiPfPi,"",@"SHT_CUDA_INFO"
	.sectionflags	@""
	.align	4


	//----- nvinfo : EIATTR_CUDA_API_VERSION
	.align		4
        /*0000*/ 	.byte	0x04, 0x37
        /*0002*/ 	.short	(.L_51 - .L_50)
.L_50:
        /*0004*/ 	.word	0x00000082


	//----- nvinfo : EIATTR_KPARAM_INFO
	.align		4
.L_51:
        /*0008*/ 	.byte	0x04, 0x17
        /*000a*/ 	.short	(.L_53 - .L_52)
.L_52:
        /*000c*/ 	.word	0x00000000
        /*0010*/ 	.short	0x0003
        /*0012*/ 	.short	0x0010
        /*0014*/ 	.byte	0x00, 0xf5, 0x21, 0x00


	//----- nvinfo : EIATTR_KPARAM_INFO
	.align		4
.L_53:
        /*0018*/ 	.byte	0x04, 0x17
        /*001a*/ 	.short	(.L_55 - .L_54)
.L_54:
        /*001c*/ 	.word	0x00000000
        /*0020*/ 	.short	0x0002
        /*0022*/ 	.short	0x0008
        /*0024*/ 	.byte	0x00, 0xf5, 0x21, 0x00


	//----- nvinfo : EIATTR_KPARAM_INFO
	.align		4
.L_55:
        /*0028*/ 	.byte	0x04, 0x17
        /*002a*/ 	.short	(.L_57 - .L_56)
.L_56:
        /*002c*/ 	.word	0x00000000
        /*0030*/ 	.short	0x0001
        /*0032*/ 	.short	0x0004
        /*0034*/ 	.byte	0x00, 0xf0, 0x11, 0x00


	//----- nvinfo : EIATTR_KPARAM_INFO
	.align		4
.L_57:
        /*0038*/ 	.byte	0x04, 0x17
        /*003a*/ 	.short	(.L_59 - .L_58)
.L_58:
        /*003c*/ 	.word	0x00000000
        /*0040*/ 	.short	0x0000
        /*0042*/ 	.short	0x0000
        /*0044*/ 	.byte	0x00, 0xf0, 0x11, 0x00


	//----- nvinfo : EIATTR_SPARSE_MMA_MASK
	.align		4
.L_59:
        /*0048*/ 	.byte	0x03, 0x50
        /*004a*/ 	.short	0x0000


	//----- nvinfo : EIATTR_MAXREG_COUNT
	.align		4
        /*004c*/ 	.byte	0x03, 0x1b
        /*004e*/ 	.short	0x00ff


	//----- nvinfo : EIATTR_NUM_BARRIERS
	.align		4
        /*0050*/ 	.byte	0x02, 0x4c
        /*0052*/ 	.byte	0x01
	.zero		1


	//----- nvinfo : EIATTR_MERCURY_ISA_VERSION
	.align		4
        /*0054*/ 	.byte	0x03, 0x5f
        /*0056*/ 	.short	0x0101


	//----- nvinfo : EIATTR_VRC_CTA_INIT_COUNT
	.align		4
        /*0058*/ 	.byte	0x02, 0x4a
	.zero		1
	.zero		1


	//----- nvinfo : EIATTR_EXIT_INSTR_OFFSETS
	.align		4
        /*005c*/ 	.byte	0x04, 0x1c
        /*005e*/ 	.short	(.L_61 - .L_60)


	//   ....[0]....
.L_60:
        /*0060*/ 	.word	0x00001630


	//----- nvinfo : EIATTR_CBANK_PARAM_SIZE
	.align		4
.L_61:
        /*0064*/ 	.byte	0x03, 0x19
        /*0066*/ 	.short	0x0018


	//----- nvinfo : EIATTR_PARAM_CBANK
	.align		4
        /*0068*/ 	.byte	0x04, 0x0a
        /*006a*/ 	.short	(.L_63 - .L_62)
	.align		4
.L_62:
        /*006c*/ 	.word	index@(.nv.constant0._Z9firstpassiiPfPi)
        /*0070*/ 	.short	0x0380
        /*0072*/ 	.short	0x0018


	//----- nvinfo : EIATTR_SW_WAR
	.align		4
.L_63:
        /*0074*/ 	.byte	0x04, 0x36
        /*0076*/ 	.short	(.L_65 - .L_64)
.L_64:
        /*0078*/ 	.word	0x00000008
.L_65:


//--------------------- .nv.callgraph             --------------------------
	.section	.nv.callgraph,"",@"SHT_CUDA_CALLGRAPH"
	.align	4
	.sectionentsize	8
	.align		4
        /*0000*/ 	.word	0x00000000
	.align		4
        /*0004*/ 	.word	0xffffffff
	.align		4
        /*0008*/ 	.word	0x00000000
	.align		4
        /*000c*/ 	.word	0xfffffffe
	.align		4
        /*0010*/ 	.word	0x00000000
	.align		4
        /*0014*/ 	.word	0xfffffffd
	.align		4
        /*0018*/ 	.word	0x00000000
	.align		4
        /*001c*/ 	.word	0xfffffffc


//--------------------- .text._Z9thirdpassiiPfPi  --------------------------
	.section	.text._Z9thirdpassiiPfPi,"ax",@progbits
	.align	128
        .global         _Z9thirdpassiiPfPi
        .type           _Z9thirdpassiiPfPi,@function
        .size           _Z9thirdpassiiPfPi,(.L_x_4 - _Z9thirdpassiiPfPi)
        .other          _Z9thirdpassiiPfPi,@"STO_CUDA_ENTRY STV_DEFAULT"
_Z9thirdpassiiPfPi:
.text._Z9thirdpassiiPfPi:
[----:B------:R-:W-:Y:S08]  /*0000*/  LDC R1, c[0x0][0x37c] ;  /* 0x0000df00ff017b82 */ /* 0x000ff00000000800 */
[----:B------:R-:W0:Y:S01]  /*0010*/  LDC.64 R6, c[0x0][0x380] ;  /* 0x0000e000ff067b82 */ /* 0x000e220000000a00 */
[----:B------:R-:W1:Y:S01]  /*0020*/  S2R R9, SR_TID.X ;  /* 0x0000000000097919 */ /* 0x000e620000002100 */
[----:B------:R-:W2:Y:S06]  /*0030*/  LDCU.64 UR10, c[0x0][0x358] ;  /* 0x00006b00ff0a77ac */ /* 0x000eac0008000a00 */
[----:B------:R-:W3:Y:S08]  /*0040*/  S2UR UR4, SR_CTAID.X ;  /* 0x00000000000479c3 */ /* 0x000ef00000002500 */
[----:B------:R-:W4:Y:S08]  /*0050*/  S2UR UR5, SR_CTAID.Y ;  /* 0x00000000000579c3 */ /* 0x000f300000002600 */
[----:B------:R-:W5:Y:S01]  /*0060*/  LDC.64 R2, c[0x0][0x388] ;  /* 0x0000e200ff027b82 */ /* 0x000f620000000a00 */
[C---:B0-----:R-:W-:Y:S01]  /*0070*/  IMAD.SHL.U32 R0, R7.reuse, 0x20, RZ ;  /* 0x0000002007007824 */ /* 0x041fe200078e00ff */
[----:B---3--:R-:W-:Y:S01]  /*0080*/  ISETP.LE.U32.AND P0, PT, R7, UR4, PT ;  /* 0x0000000407007c0c */ /* 0x008fe2000bf03070 */
[----:B------:R-:W-:-:S05]  /*0090*/  UIADD3 UR7, UPT, UPT, UR4, 0x1, URZ ;  /* 0x0000000104077890 */ /* 0x000fca000fffe0ff */
[----:B------:R-:W0:Y:S01]  /*00a0*/  LDC.64 R4, c[0x0][0x390] ;  /* 0x0000e400ff047b82 */ /* 0x000e220000000a00 */
[----:B-1----:R-:W-:Y:S01]  /*00b0*/  SHF.R.U32.HI R11, RZ, 0x5, R9 ;  /* 0x00000005ff0b7819 */ /* 0x002fe20000011609 */
[----:B------:R-:W-:Y:S01]  /*00c0*/  IMAD.U32 R12, RZ, RZ, UR7 ;  /* 0x00000007ff0c7e24 */ /* 0x000fe2000f8e00ff */
[----:B----4-:R-:W-:Y:S01]  /*00d0*/  ISETP.LE.U32.AND P1, PT, R7, UR5, PT ;  /* 0x0000000507007c0c */ /* 0x010fe2000bf23070 */
[----:B------:R-:W-:Y:S01]  /*00e0*/  UIADD3 UR6, UPT, UPT, UR5, 0x1, URZ ;  /* 0x0000000105067890 */ /* 0x000fe2000fffe0ff */
[----:B------:R-:W-:Y:S02]  /*00f0*/  LOP3.LUT R7, R9, 0x1f, RZ, 0xc0, !PT ;  /* 0x0000001f09077812 */ /* 0x000fe400078ec0ff */
[----:B------:R-:W-:Y:S01]  /*0100*/  LOP3.LUT R8, R0, R11, RZ, 0xfc, !PT ;  /* 0x0000000b00087212 */ /* 0x000fe200078efcff */
[----:B------:R-:W-:Y:S02]  /*0110*/  @!P0 IMAD R12, RZ, RZ, UR4 ;  /* 0x00000004ff0c8e24 */ /* 0x000fe4000f8e02ff */
[----:B------:R-:W-:-:S02]  /*0120*/  IMAD.U32 R10, RZ, RZ, UR6 ;  /* 0x00000006ff0a7e24 */ /* 0x000fc4000f8e00ff */
[----:B------:R-:W-:Y:S02]  /*0130*/  IMAD.SHL.U32 R12, R12, 0x20, RZ ;  /* 0x000000200c0c7824 */ /* 0x000fe400078e00ff */
[----:B------:R-:W-:Y:S01]  /*0140*/  IMAD R13, R8, R6, R7 ;  /* 0x00000006080d7224 */ /* 0x000fe200078e0207 */
[----:B------:R-:W-:Y:S01]  /*0150*/  LOP3.LUT R8, R0, 0x1f, R9, 0xf8, !PT ;  /* 0x0000001f00087812 */ /* 0x000fe200078ef809 */
[----:B------:R-:W-:Y:S01]  /*0160*/  @!P1 IMAD R10, RZ, RZ, UR5 ;  /* 0x00000005ff0a9e24 */ /* 0x000fe2000f8e02ff */
[----:B------:R-:W-:-:S03]  /*0170*/  LOP3.LUT R15, R12, R11, RZ, 0xfc, !PT ;  /* 0x0000000b0c0f7212 */ /* 0x000fc600078efcff */
[----:B------:R-:W-:-:S04]  /*0180*/  IMAD.SHL.U32 R10, R10, 0x20, RZ ;  /* 0x000000200a0a7824 */ /* 0x000fc800078e00ff */
[C---:B------:R-:W-:Y:S01]  /*0190*/  IMAD.IADD R13, R10.reuse, 0x1, R13 ;  /* 0x000000010a0d7824 */ /* 0x040fe200078e020d */
[----:B------:R-:W-:-:S03]  /*01a0*/  LOP3.LUT R12, R10, 0x1f, R9, 0xf8, !PT ;  /* 0x0000001f0a0c7812 */ /* 0x000fc600078ef809 */
[----:B-----5:R-:W-:-:S04]  /*01b0*/  IMAD.WIDE.U32 R10, R13, 0x4, R2 ;  /* 0x000000040d0a7825 */ /* 0x020fc800078e0002 */
[CC--:B------:R-:W-:Y:S02]  /*01c0*/  IMAD R17, R15.reuse, R6.reuse, R12 ;  /* 0x000000060f117224 */ /* 0x0c0fe400078e020c */
[----:B------:R-:W-:Y:S01]  /*01d0*/  IMAD R13, R15, R6, R8 ;  /* 0x000000060f0d7224 */ /* 0x000fe200078e0208 */
[----:B--2---:R-:W2:Y:S01]  /*01e0*/  LDG.E R11, desc[UR10][R10.64] ;  /* 0x0000000a0a0b7981 */ /* 0x004ea2000c1e1900 */
[----:B0-----:R-:W-:-:S04]  /*01f0*/  IMAD.WIDE R4, R17, 0x4, R4 ;  /* 0x0000000411047825 */ /* 0x001fc800078e0204 */
[--C-:B------:R-:W-:Y:S01]  /*0200*/  IMAD.WIDE.U32 R12, R13, 0x4, R2.reuse ;  /* 0x000000040d0c7825 */ /* 0x100fe200078e0002 */
[----:B------:R-:W3:Y:S03]  /*0210*/  LDG.E R16, desc[UR10][R4.64] ;  /* 0x0000000a04107981 */ /* 0x000ee6000c1e1900 */
[----:B------:R-:W-:Y:S02]  /*0220*/  IMAD.WIDE R2, R17, 0x4, R2 ;  /* 0x0000000411027825 */ /* 0x000fe400078e0202 */
[----:B------:R0:W4:Y:S04]  /*0230*/  LDG.E R12, desc[UR10][R12.64] ;  /* 0x0000000a0c0c7981 */ /* 0x000128000c1e1900 */
[----:B------:R-:W5:Y:S01]  /*0240*/  LDG.E R15, desc[UR10][R2.64] ;  /* 0x0000000a020f7981 */ /* 0x000f62000c1e1900 */
[----:B------:R-:W1:Y:S01]  /*0250*/  S2UR UR7, SR_CgaCtaId ;  /* 0x00000000000779c3 */ /* 0x000e620000008800 */
[----:B------:R-:W-:-:S02]  /*0260*/  UMOV UR4, 0x400 ;  /* 0x0000040000047882 */ /* 0x000fc40000000000 */
[----:B------:R-:W-:Y:S02]  /*0270*/  UIADD3 UR5, UPT, UPT, UR4, 0x1000, URZ ;  /* 0x0000100004057890 */ /* 0x000fe4000fffe0ff */
[----:B------:R-:W-:Y:S01]  /*0280*/  UIADD3 UR6, UPT, UPT, UR4, 0x3000, URZ ;  /* 0x0000300004067890 */ /* 0x000fe2000fffe0ff */
[----:B------:R-:W-:Y:S01]  /*0290*/  LOP3.LUT R8, R9, 0x3e0, RZ, 0xc0, !PT ;  /* 0x000003e009087812 */ /* 0x000fe200078ec0ff */
[----:B-1----:R-:W-:Y:S02]  /*02a0*/  ULEA UR8, UR7, UR4, 0x18 ;  /* 0x0000000407087291 */ /* 0x002fe4000f8ec0ff */
[----:B------:R-:W-:Y:S02]  /*02b0*/  UIADD3 UR4, UPT, UPT, UR4, 0x2000, URZ ;  /* 0x0000200004047890 */ /* 0x000fe4000fffe0ff */
[----:B------:R-:W-:Y:S02]  /*02c0*/  ULEA UR5, UR7, UR5, 0x18 ;  /* 0x0000000507057291 */ /* 0x000fe4000f8ec0ff */
[----:B------:R-:W-:-:S02]  /*02d0*/  ULEA UR6, UR7, UR6, 0x18 ;  /* 0x0000000607067291 */ /* 0x000fc4000f8ec0ff */
[----:B------:R-:W-:Y:S01]  /*02e0*/  ULEA UR4, UR7, UR4, 0x18 ;  /* 0x0000000407047291 */ /* 0x000fe2000f8ec0ff */
[C---:B0-----:R-:W-:Y:S02]  /*02f0*/  LEA R13, R9.reuse, UR8, 0x2 ;  /* 0x00000008090d7c11 */ /* 0x041fe4000f8e10ff */
[C---:B------:R-:W-:Y:S02]  /*0300*/  LEA R14, R9.reuse, UR5, 0x2 ;  /* 0x00000005090e7c11 */ /* 0x040fe4000f8e10ff */
[C---:B------:R-:W-:Y:S02]  /*0310*/  LEA R6, R9.reuse, UR6, 0x2 ;  /* 0x0000000609067c11 */ /* 0x040fe4000f8e10ff */
[----:B------:R-:W-:Y:S02]  /*0320*/  LEA R9, R9, UR4, 0x2 ;  /* 0x0000000409097c11 */ /* 0x000fe4000f8e10ff */
[----:B------:R-:W-:Y:S02]  /*0330*/  LEA R10, R8, UR8, 0x2 ;  /* 0x00000008080a7c11 */ /* 0x000fe4000f8e10ff */
[----:B------:R-:W-:Y:S01]  /*0340*/  LEA R7, R7, UR5, 0x2 ;  /* 0x0000000507077c11 */ /* 0x000fe2000f8e10ff */
[----:B--2---:R-:W-:Y:S01]  /*0350*/  STS [R14], R11 ;  /* 0x0000000b0e007388 */ /* 0x004fe20000000800 */
[----:B---3--:R-:W-:-:S03]  /*0360*/  I2FP.F32.S32 R16, R16 ;  /* 0x0000001000107245 */ /* 0x008fc60000201400 */
[----:B----4-:R-:W-:Y:S04]  /*0370*/  STS [R13], R12 ;  /* 0x0000000c0d007388 */ /* 0x010fe80000000800 */
[----:B-----5:R-:W-:Y:S04]  /*0380*/  STS [R6], R15 ;  /* 0x0000000f06007388 */ /* 0x020fe80000000800 */
[----:B------:R-:W-:Y:S01]  /*0390*/  STS [R9], R16 ;  /* 0x0000001009007388 */ /* 0x000fe20000000800 */
[----:B------:R-:W-:Y:S06]  /*03a0*/  BAR.SYNC.DEFER_BLOCKING 0x0 ;  /* 0x0000000000007b1d */ /* 0x000fec0000010000 */
[----:B------:R-:W-:Y:S04]  /*03b0*/  LDS R11, [R10] ;  /* 0x000000000a0b7984 */ /* 0x000fe80000000800 */
[----:B------:R-:W0:Y:S04]  /*03c0*/  LDS R14, [R7] ;  /* 0x00000000070e7984 */ /* 0x000e280000000800 */
[----:B------:R-:W1:Y:S01]  /*03d0*/  LDS R17, [R6] ;  /* 0x0000000006117984 */ /* 0x000e620000000800 */
[----:B0-----:R-:W-:-:S05]  /*03e0*/  FADD R18, R11, R14 ;  /* 0x0000000e0b127221 */ /* 0x001fca0000000000 */
[----:B-1----:R-:W-:-:S13]  /*03f0*/  FSETP.GT.AND P0, PT, R17, R18, PT ;  /* 0x000000121100720b */ /* 0x002fda0003f04000 */
[----:B------:R-:W-:Y:S01]  /*0400*/  @P0 I2FP.F32.S32 R12, R0 ;  /* 0x00000000000c0245 */ /* 0x000fe20000201400 */
[----:B------:R-:W-:Y:S04]  /*0410*/  @P0 STS [R6], R18 ;  /* 0x0000001206000388 */ /* 0x000fe80000000800 */
[----:B------:R-:W-:Y:S01]  /*0420*/  @P0 STS [R9], R12 ;  /* 0x0000000c09000388 */ /* 0x000fe20000000800 */
[----:B------:R-:W-:Y:S06]  /*0430*/  BAR.SYNC.DEFER_BLOCKING 0x0 ;  /* 0x0000000000007b1d */ /* 0x000fec0000010000 */
[----:B------:R-:W-:Y:S04]  /*0440*/  LDS R11, [R10+0x4] ;  /* 0x000004000a0b7984 */ /* 0x000fe80000000800 */
[----:B------:R-:W0:Y:S04]  /*0450*/  LDS R14, [R7+0x80] ;  /* 0x00008000070e7984 */ /* 0x000e280000000800 */
[----:B------:R-:W1:Y:S01]  /*0460*/  LDS R13, [R6] ;  /* 0x00000000060d7984 */ /* 0x000e620000000800 */
[----:B0-----:R-:W-:-:S05]  /*0470*/  FADD R15, R11, R14 ;  /* 0x0000000e0b0f7221 */ /* 0x001fca0000000000 */
[----:B-1----:R-:W-:-:S13]  /*0480*/  FSETP.GT.AND P0, PT, R13, R15, PT ;  /* 0x0000000f0d00720b */ /* 0x002fda0003f04000 */
[----:B------:R-:W-:Y:S01]  /*0490*/  @P0 VIADD R11, R0, 0x1 ;  /* 0x00000001000b0836 */ /* 0x000fe20000000000 */
[----:B------:R-:W-:Y:S04]  /*04a0*/  @P0 STS [R6], R15 ;  /* 0x0000000f06000388 */ /* 0x000fe80000000800 */
[----:B------:R-:W-:-:S05]  /*04b0*/  @P0 I2FP.F32.S32 R14, R11 ;  /* 0x0000000b000e0245 */ /* 0x000fca0000201400 */
        /* <DEDUP_REMOVED lines=71> */
[----:B------:R-:W-:Y:S01]  /*0930*/  BAR.SYNC.DEFER_BLOCKING 0x0 ;  /* 0x0000000000007b1d */ /* 0x000fe20000010000 */
[----:B------:R-:W-:-:S05]  /*0940*/  VIADD R8, R8, 0x8 ;  /* 0x0000000808087836 */ /* 0x000fca0000000000 */
[----:B------:R-:W-:-:S05]  /*0950*/  LEA R8, R8, UR8, 0x2 ;  /* 0x0000000808087c11 */ /* 0x000fca000f8e10ff */
        /* <DEDUP_REMOVED lines=228> */
[----:B------:R-:W-:Y:S04]  /*17a0*/  @P0 STS [R9], R0 ;  /* 0x0000000009000388 */ /* 0x000fe80000000800 */
[----:B------:R-:W0:Y:S01]  /*17b0*/  LDS R13, [R9] ;  /* 0x00000000090d7984 */ /* 0x000e220000000800 */
[----:B------:R-:W-:-:S05]  /*17c0*/  @P0 IMAD.MOV.U32 R11, RZ, RZ, R10 ;  /* 0x000000ffff0b0224 */ /* 0x000fca00078e000a */
[----:B------:R-:W-:Y:S01]  /*17d0*/  STG.E desc[UR10][R2.64], R11 ;  /* 0x0000000b02007986 */ /* 0x000fe2000c10190a */
[----:B0-----:R-:W0:Y:S03]  /*17e0*/  F2I.TRUNC.NTZ R13, R13 ;  /* 0x0000000d000d7305 */ /* 0x001e26000020f100 */
[----:B0-----:R-:W-:Y:S01]  /*17f0*/  STG.E desc[UR10][R4.64], R13 ;  /* 0x0000000d04007986 */ /* 0x001fe2000c10190a */
[----:B------:R-:W-:Y:S05]  /*1800*/  EXIT ;  /* 0x000000000000794d */ /* 0x000fea0003800000 */
.L_x_0:
[----:B------:R-:W-:-:S00]  /*1810*/  BRA `(.L_x_0) ;  /* 0xfffffffc00fc7947 */ /* 0x000fc0000383ffff */
[----:B------:R-:W-:-:S00]  /*1820*/  NOP ;  /* 0x0000000000007918 */ /* 0x000fc00000000000 */
        /* <DEDUP_REMOVED lines=13> */
.L_x_4:


//--------------------- .text._Z10secondpassiiPfPi --------------------------
	.section	.text._Z10secondpassiiPfPi,"ax",@progbits
	.align	128
        .global         _Z10secondpassiiPfPi
        .type           _Z10secondpassiiPfPi,@function
        .size           _Z10secondpassiiPfPi,(.L_x_5 - _Z10secondpassiiPfPi)
        .other          _Z10secondpassiiPfPi,@"STO_CUDA_ENTRY STV_DEFAULT"
_Z10secondpassiiPfPi:
.text._Z10secondpassiiPfPi:
[----:B------:R-:W-:Y:S01]  /*0000*/  LDC R1, c[0x0][0x37c] ;  /* 0x0000df00ff017b82 */ /* 0x000fe20000000800 */
[----:B------:R-:W0:Y:S07]  /*0010*/  S2R R3, SR_TID.X ;  /* 0x0000000000037919 */ /* 0x000e2e0000002100 */
[----:B------:R-:W1:Y:S01]  /*0020*/  LDC.64 R6, c[0x0][0x380] ;  /* 0x0000e000ff067b82 */ /* 0x000e620000000a00 */
[----:B------:R-:W2:Y:S07]  /*0030*/  LDCU.64 UR8, c[0x0][0x358] ;  /* 0x00006b00ff0877ac */ /* 0x000eae0008000a00 */
[----:B------:R-:W3:Y:S01]  /*0040*/  LDC.64 R4, c[0x0][0x388] ;  /* 0x0000e200ff047b82 */ /* 0x000ee20000000a00 */
[----:B-1----:R-:W-:Y:S01]  /*0050*/  IMAD.SHL.U32 R0, R7, 0x20, RZ ;  /* 0x0000002007007824 */ /* 0x002fe200078e00ff */
[----:B0-----:R-:W-:-:S04]  /*0060*/  SHF.R.U32.HI R11, RZ, 0x5, R3 ;  /* 0x00000005ff0b7819 */ /* 0x001fc80000011603 */
[C---:B------:R-:W-:Y:S02]  /*0070*/  LOP3.LUT R15, R0.reuse, 0x1f, R3, 0xf8, !PT ;  /* 0x0000001f000f7812 */ /* 0x040fe400078ef803 */
[----:B------:R-:W-:-:S05]  /*0080*/  LOP3.LUT R13, R0, R11, RZ, 0xfc, !PT ;  /* 0x0000000b000d7212 */ /* 0x000fca00078efcff */
[----:B------:R-:W-:-:S04]  /*0090*/  IMAD R9, R13, R6, R15 ;  /* 0x000000060d097224 */ /* 0x000fc800078e020f */
[----:B---3--:R-:W-:-:S06]  /*00a0*/  IMAD.WIDE R8, R9, 0x4, R4 ;  /* 0x0000000409087825 */ /* 0x008fcc00078e0204 */
[----:B--2---:R-:W2:Y:S01]  /*00b0*/  LDG.E R8, desc[UR8][R8.64] ;  /* 0x0000000808087981 */ /* 0x004ea2000c1e1900 */
[----:B------:R-:W0:Y:S01]  /*00c0*/  S2UR UR6, SR_CgaCtaId ;  /* 0x00000000000679c3 */ /* 0x000e220000008800 */
[----:B------:R-:W-:-:S07]  /*00d0*/  UMOV UR4, 0x400 ;  /* 0x0000040000047882 */ /* 0x000fce0000000000 */
[----:B------:R-:W1:Y:S08]  /*00e0*/  S2UR UR10, SR_CTAID.Y ;  /* 0x00000000000a79c3 */ /* 0x000e700000002600 */
[----:B------:R-:W3:Y:S01]  /*00f0*/  S2UR UR5, SR_CTAID.X ;  /* 0x00000000000579c3 */ /* 0x000ee20000002500 */
[----:B0-----:R-:W-:-:S06]  /*0100*/  ULEA UR7, UR6, UR4, 0x18 ;  /* 0x0000000406077291 */ /* 0x001fcc000f8ec0ff */
[----:B------:R-:W-:Y:S01]  /*0110*/  LEA R17, R3, UR7, 0x2 ;  /* 0x0000000703117c11 */ /* 0x000fe2000f8e10ff */
[----:B-1----:R-:W-:Y:S01]  /*0120*/  UISETP.NE.AND UP0, UPT, UR10, URZ, UPT ;  /* 0x000000ff0a00728c */ /* 0x002fe2000bf05270 */
[----:B---3--:R-:W-:Y:S02]  /*0130*/  ISETP.LE.U32.AND P0, PT, R7, UR5, PT ;  /* 0x0000000507007c0c */ /* 0x008fe4000bf03070 */
[----:B------:R-:W-:Y:S02]  /*0140*/  LOP3.LUT R7, R3, 0x1f, RZ, 0xc0, !PT ;  /* 0x0000001f03077812 */ /* 0x000fe400078ec0ff */
[----:B------:R-:W-:Y:S01]  /*0150*/  SEL R2, RZ, 0x1, !P0 ;  /* 0x00000001ff027807 */ /* 0x000fe20004000000 */
[----:B--2---:R0:W-:Y:S03]  /*0160*/  STS [R17], R8 ;  /* 0x0000000811007388 */ /* 0x0041e60000000800 */
[----:B------:R-:W-:Y:S05]  /*0170*/  BRA.U UP0, `(.L_x_1) ;  /* 0x00000015006c7547 */ /* 0x000fea000b800000 */
[----:B0-----:R-:W0:Y:S01]  /*0180*/  LDC.64 R8, c[0x0][0x390] ;  /* 0x0000e400ff087b82 */ /* 0x001e220000000a00 */
[----:B------:R-:W-:Y:S02]  /*0190*/  IMAD R13, R13, R6, R7 ;  /* 0x000000060d0d7224 */ /* 0x000fe400078e0207 */
[----:B------:R-:W-:-:S04]  /*01a0*/  VIADD R2, R2, UR5 ;  /* 0x0000000502027c36 */ /* 0x000fc80008000000 */
[----:B------:R-:W-:-:S04]  /*01b0*/  IMAD R13, R2, 0x20, R13 ;  /* 0x00000020020d7824 */ /* 0x000fc800078e020d */
[----:B------:R-:W-:-:S05]  /*01c0*/  IMAD.WIDE R4, R13, 0x4, R4 ;  /* 0x000000040d047825 */ /* 0x000fca00078e0204 */
[----:B------:R-:W2:Y:S01]  /*01d0*/  LDG.E R11, desc[UR8][R4.64] ;  /* 0x00000008040b7981 */ /* 0x000ea2000c1e1900 */
[----:B0-----:R-:W-:-:S05]  /*01e0*/  IMAD.WIDE R8, R13, 0x4, R8 ;  /* 0x000000040d087825 */ /* 0x001fca00078e0208 */
[----:B------:R-:W3:Y:S01]  /*01f0*/  LDG.E R10, desc[UR8][R8.64] ;  /* 0x00000008080a7981 */ /* 0x000ee2000c1e1900 */
[----:B------:R-:W-:Y:S02]  /*0200*/  UIADD3 UR5, UPT, UPT, UR4, 0x2000, URZ ;  /* 0x0000200004057890 */ /* 0x000fe4000fffe0ff */
[----:B------:R-:W-:Y:S02]  /*0210*/  UIADD3 UR4, UPT, UPT, UR4, 0x1000, URZ ;  /* 0x0000100004047890 */ /* 0x000fe4000fffe0ff */
[----:B------:R-:W-:Y:S02]  /*0220*/  ULEA UR5, UR6, UR5, 0x18 ;  /* 0x0000000506057291 */ /* 0x000fe4000f8ec0ff */
[----:B------:R-:W-:Y:S01]  /*0230*/  ULEA UR4, UR6, UR4, 0x18 ;  /* 0x0000000406047291 */ /* 0x000fe2000f8ec0ff */
[----:B------:R-:W-:-:S03]  /*0240*/  LOP3.LUT R6, R3, 0x3e0, RZ, 0xc0, !PT ;  /* 0x000003e003067812 */ /* 0x000fc600078ec0ff */
[C---:B------:R-:W-:Y:S02]  /*0250*/  LEA R2, R3.reuse, UR5, 0x2 ;  /* 0x0000000503027c11 */ /* 0x040fe4000f8e10ff */
[----:B------:R-:W-:Y:S02]  /*0260*/  LEA R3, R3, UR4, 0x2 ;  /* 0x0000000403037c11 */ /* 0x000fe4000f8e10ff */
[----:B------:R-:W-:Y:S01]  /*0270*/  LEA R7, R7, UR5, 0x2 ;  /* 0x0000000507077c11 */ /* 0x000fe2000f8e10ff */
[----:B--2---:R-:W-:Y:S01]  /*0280*/  STS [R2], R11 ;  /* 0x0000000b02007388 */ /* 0x004fe20000000800 */
[----:B---3--:R-:W-:-:S05]  /*0290*/  I2FP.F32.S32 R12, R10 ;  /* 0x0000000a000c7245 */ /* 0x008fca0000201400 */
[----:B------:R-:W-:Y:S01]  /*02a0*/  STS [R3], R12 ;  /* 0x0000000c03007388 */ /* 0x000fe20000000800 */
[----:B------:R-:W-:Y:S01]  /*02b0*/  BAR.SYNC.DEFER_BLOCKING 0x0 ;  /* 0x0000000000007b1d */ /* 0x000fe20000010000 */
[----:B------:R-:W-:-:S05]  /*02c0*/  LEA R10, R6, UR7, 0x2 ;  /* 0x00000007060a7c11 */ /* 0x000fca000f8e10ff */
        /* <DEDUP_REMOVED lines=326> */
.L_x_1:
[----:B0-----:R-:W0:Y:S01]  /*1730*/  LDC.64 R8, c[0x0][0x390] ;  /* 0x0000e400ff087b82 */ /* 0x001e220000000a00 */
[----:B------:R-:W-:-:S04]  /*1740*/  VIADD R2, R2, UR5 ;  /* 0x0000000502027c36 */ /* 0x000fc80008000000 */
[----:B------:R-:W-:-:S05]  /*1750*/  IMAD.SHL.U32 R2, R2, 0x20, RZ ;  /* 0x0000002002027824 */ /* 0x000fca00078e00ff */
[----:B------:R-:W-:-:S05]  /*1760*/  LOP3.LUT R2, R2, R11, RZ, 0xfc, !PT ;  /* 0x0000000b02027212 */ /* 0x000fca00078efcff */
[----:B------:R-:W-:-:S04]  /*1770*/  IMAD R15, R2, R6, R15 ;  /* 0x00000006020f7224 */ /* 0x000fc800078e020f */
[----:B------:R-:W-:-:S04]  /*1780*/  IMAD.WIDE R4, R15, 0x4, R4 ;  /* 0x000000040f047825 */ /* 0x000fc800078e0204 */
[----:B0-----:R-:W-:Y:S01]  /*1790*/  IMAD.WIDE R8, R15, 0x4, R8 ;  /* 0x000000040f087825 */ /* 0x001fe200078e0208 */
[----:B------:R-:W2:Y:S04]  /*17a0*/  LDG.E R11, desc[UR8][R4.64] ;  /* 0x00000008040b7981 */ /* 0x000ea8000c1e1900 */
[----:B------:R-:W3:Y:S01]  /*17b0*/  LDG.E R10, desc[UR8][R8.64] ;  /* 0x00000008080a7981 */ /* 0x000ee2000c1e1900 */
[----:B------:R-:W-:Y:S02]  /*17c0*/  UIADD3 UR5, UPT, UPT, UR4, 0x2000, URZ ;  /* 0x0000200004057890 */ /* 0x000fe4000fffe0ff */
[----:B------:R-:W-:Y:S02]  /*17d0*/  UIADD3 UR4, UPT, UPT, UR4, 0x1000, URZ ;  /* 0x0000100004047890 */ /* 0x000fe4000fffe0ff */
[----:B------:R-:W-:-:S02]  /*17e0*/  ULEA UR5, UR6, UR5, 0x18 ;  /* 0x0000000506057291 */ /* 0x000fc4000f8ec0ff */
        /* <DEDUP_REMOVED lines=336> */
.L_x_2:
        /* <DEDUP_REMOVED lines=9> */
.L_x_5:


//--------------------- .text._Z9firstpassiiPfPi  --------------------------
	.section	.text._Z9firstpassiiPfPi,"ax",@progbits
	.align	128
        .global         _Z9firstpassiiPfPi
        .type           _Z9firstpassiiPfPi,@function
        .size           _Z9firstpassiiPfPi,(.L_x_6 - _Z9firstpassiiPfPi)
        .other          _Z9firstpassiiPfPi,@"STO_CUDA_ENTRY STV_DEFAULT"
_Z9firstpassiiPfPi:
.text._Z9firstpassiiPfPi:
[----:B------:R-:W-:Y:S01]  /*0000*/  LDC R1, c[0x0][0x37c] ;  /* 0x0000df00ff017b82 */ /* 0x000fe20000000800 */
[----:B------:R-:W0:Y:S07]  /*0010*/  S2R R11, SR_TID.X ;  /* 0x00000000000b7919 */ /* 0x000e2e0000002100 */
[----:B------:R-:W1:Y:S01]  /*0020*/  LDC.64 R8, c[0x0][0x380] ;  /* 0x0000e000ff087b82 */ /* 0x000e620000000a00 */
[----:B------:R-:W2:Y:S07]  /*0030*/  LDCU.64 UR8, c[0x0][0x358] ;  /* 0x00006b00ff0877ac */ /* 0x000eae0008000a00 */
[----:B------:R-:W3:Y:S08]  /*0040*/  LDC.64 R2, c[0x0][0x390] ;  /* 0x0000e400ff027b82 */ /* 0x000ef00000000a00 */
[----:B------:R-:W4:Y:S01]  /*0050*/  LDC.64 R4, c[0x0][0x388] ;  /* 0x0000e200ff047b82 */ /* 0x000f220000000a00 */
[----:B-1----:R-:W-:Y:S01]  /*0060*/  IMAD.SHL.U32 R0, R9, 0x20, RZ ;  /* 0x0000002009007824 */ /* 0x002fe200078e00ff */
[----:B0-----:R-:W-:-:S04]  /*0070*/  SHF.R.U32.HI R7, RZ, 0x5, R11 ;  /* 0x00000005ff077819 */ /* 0x001fc8000001160b */
[C---:B------:R-:W-:Y:S02]  /*0080*/  LOP3.LUT R6, R0.reuse, 0x1f, R11, 0xf8, !PT ;  /* 0x0000001f00067812 */ /* 0x040fe400078ef80b */
[----:B------:R-:W-:-:S05]  /*0090*/  LOP3.LUT R7, R0, R7, RZ, 0xfc, !PT ;  /* 0x0000000700077212 */ /* 0x000fca00078efcff */
[----:B------:R-:W-:-:S04]  /*00a0*/  IMAD R7, R7, R8, R6 ;  /* 0x0000000807077224 */ /* 0x000fc800078e0206 */
[----:B---3--:R-:W-:-:S04]  /*00b0*/  IMAD.WIDE R2, R7, 0x4, R2 ;  /* 0x0000000407027825 */ /* 0x008fc800078e0202 */
[----:B----4-:R-:W-:Y:S01]  /*00c0*/  IMAD.WIDE R4, R7, 0x4, R4 ;  /* 0x0000000407047825 */ /* 0x010fe200078e0204 */
[----:B--2---:R-:W2:Y:S04]  /*00d0*/  LDG.E R10, desc[UR8][R2.64] ;  /* 0x00000008020a7981 */ /* 0x004ea8000c1e1900 */
[----:B------:R-:W3:Y:S01]  /*00e0*/  LDG.E R12, desc[UR8][R4.64] ;  /* 0x00000008040c7981 */ /* 0x000ee2000c1e1900 */
[----:B------:R-:W0:Y:S01]  /*00f0*/  S2UR UR6, SR_CgaCtaId ;  /* 0x00000000000679c3 */ /* 0x000e220000008800 */
[----:B------:R-:W-:Y:S01]  /*0100*/  UMOV UR4, 0x400 ;  /* 0x0000040000047882 */ /* 0x000fe20000000000 */
[C---:B------:R-:W-:Y:S01]  /*0110*/  LOP3.LUT R9, R11.reuse, 0x1f, RZ, 0xc0, !PT ;  /* 0x0000001f0b097812 */ /* 0x040fe200078ec0ff */
[----:B------:R-:W-:Y:S01]  /*0120*/  UIADD3 UR5, UPT, UPT, UR4, 0x1000, URZ ;  /* 0x0000100004057890 */ /* 0x000fe2000fffe0ff */
[----:B------:R-:W-:Y:S01]  /*0130*/  LOP3.LUT R8, R11, 0x3e0, RZ, 0xc0, !PT ;  /* 0x000003e00b087812 */ /* 0x000fe200078ec0ff */
[----:B0-----:R-:W-:-:S02]  /*0140*/  ULEA UR4, UR6, UR4, 0x18 ;  /* 0x0000000406047291 */ /* 0x001fc4000f8ec0ff */
[----:B------:R-:W-:-:S04]  /*0150*/  ULEA UR5, UR6, UR5, 0x18 ;  /* 0x0000000506057291 */ /* 0x000fc8000f8ec0ff */
[C---:B------:R-:W-:Y:S02]  /*0160*/  LEA R7, R11.reuse, UR4, 0x2 ;  /* 0x000000040b077c11 */ /* 0x040fe4000f8e10ff */
[----:B------:R-:W-:Y:S02]  /*0170*/  LEA R6, R11, UR5, 0x2 ;  /* 0x000000050b067c11 */ /* 0x000fe4000f8e10ff */
[----:B------:R-:W-:Y:S02]  /*0180*/  LEA R9, R9, UR4, 0x2 ;  /* 0x0000000409097c11 */ /* 0x000fe4000f8e10ff */
[----:B--2---:R-:W-:Y:S02]  /*0190*/  I2FP.F32.S32 R11, R10 ;  /* 0x0000000a000b7245 */ /* 0x004fe40000201400 */
[C---:B------:R-:W-:Y:S01]  /*01a0*/  LEA R10, R8.reuse, UR4, 0x2 ;  /* 0x00000004080a7c11 */ /* 0x040fe2000f8e10ff */
[----:B------:R-:W-:Y:S01]  /*01b0*/  VIADD R8, R8, 0x8 ;  /* 0x0000000808087836 */ /* 0x000fe20000000000 */
[----:B---3--:R-:W-:Y:S04]  /*01c0*/  STS [R7], R12 ;  /* 0x0000000c07007388 */ /* 0x008fe80000000800 */
[----:B------:R-:W-:Y:S01]  /*01d0*/  STS [R6], R11 ;  /* 0x0000000b06007388 */ /* 0x000fe20000000800 */
[----:B------:R-:W-:Y:S01]  /*01e0*/  LEA R8, R8, UR4, 0x2 ;  /* 0x0000000408087c11 */ /* 0x000fe2000f8e10ff */
        /* <DEDUP_REMOVED lines=316> */
[----:B------:R-:W-:Y:S01]  /*15b0*/  @P0 STS [R7], R10 ;  /* 0x0000000a07000388 */ /* 0x000fe20000000800 */
[----:B------:R-:W-:-:S03]  /*15c0*/  @P0 IMAD.MOV.U32 R11, RZ, RZ, R10 ;  /* 0x000000ffff0b0224 */ /* 0x000fc600078e000a */
[----:B------:R-:W-:Y:S02]  /*15d0*/  @P0 I2FP.F32.S32 R15, R0 ;  /* 0x00000000000f0245 */ /* 0x000fe40000201400 */
[----:B------:R-:W-:Y:S04]  /*15e0*/  STG.E desc[UR8][R4.64], R11 ;  /* 0x0000000b04007986 */ /* 0x000fe8000c101908 */
[----:B------:R-:W-:Y:S04]  /*15f0*/  @P0 STS [R6], R15 ;  /* 0x0000000f06000388 */ /* 0x000fe80000000800 */
[----:B------:R-:W0:Y:S02]  /*1600*/  LDS R13, [R6] ;  /* 0x00000000060d7984 */ /* 0x000e240000000800 */
[----:B0-----:R-:W0:Y:S02]  /*1610*/  F2I.TRUNC.NTZ R13, R13 ;  /* 0x0000000d000d7305 */ /* 0x001e24000020f100 */
[----:B0-----:R-:W-:Y:S01]  /*1620*/  STG.E desc[UR8][R2.64], R13 ;  /* 0x0000000d02007986 */ /* 0x001fe2000c101908 */
[----:B------:R-:W-:Y:S05]  /*1630*/  EXIT ;  /* 0x000000000000794d */ /* 0x000fea0003800000 */
.L_x_3:
        /* <DEDUP_REMOVED lines=12> */
.L_x_6:


//--------------------- .nv.shared._Z9thirdpassiiPfPi --------------------------
	.section	.nv.shared._Z9thirdpassiiPfPi,"aw",@nobits
	.sectionflags	@""
	.align	4
.nv.shared._Z9thirdpassiiPfPi:
	.zero		17408


//--------------------- .nv.shared.reserved.0     --------------------------
	.section	.nv.shared.reserved.0,"aw",@nobits
	.weak		__nv_reservedSMEM_offset_0_alias
	.size		__nv_reservedSMEM_offset_0_alias, 0, 64
	.other		__nv_reservedSMEM_offset_0_alias,@"STO_CUDA_RESERVED_SHARED STV_DEFAULT"
__nv_reservedSMEM_offset_0_alias:
	.zero		0
	.zero		64


//--------------------- .nv.shared._Z10secondpassiiPfPi --------------------------
	.section	.nv.shared._Z10secondpassiiPfPi,"aw",@nobits
	.sectionflags	@""
	.align	4
.nv.shared._Z10secondpassiiPfPi:
	.zero		13312


//--------------------- .nv.shared._Z9firstpassiiPfPi --------------------------
	.section	.nv.shared._Z9firstpassiiPfPi,"aw",@nobits
	.sectionflags	@""
	.align	4
.nv.shared._Z9firstpassiiPfPi:
	.zero		9216


//--------------------- .nv.constant0._Z9thirdpassiiPfPi --------------------------
	.section	.nv.constant0._Z9thirdpassiiPfPi,"a",@progbits
	.sectionflags	@""
	.align	4
.nv.constant0._Z9thirdpassiiPfPi:
	.zero		920


//--------------------- .nv.constant0._Z10secondpassiiPfPi --------------------------
	.section	.nv.constant0._Z10secondpassiiPfPi,"a",@progbits
	.sectionflags	@""
	.align	4
.nv.constant0._Z10secondpassiiPfPi:
	.zero		920


//--------------------- .nv.constant0._Z9firstpassiiPfPi --------------------------
	.section	.nv.constant0._Z9firstpassiiPfPi,"a",@progbits
	.sectionflags	@""
	.align	4
.nv.constant0._Z9firstpassiiPfPi:
	.zero		920


//--------------------- SYMBOLS --------------------------

	.type		.nv.reservedSmem.offset0,@object
	.size		.nv.reservedSmem.offset0,0x4
	.type		.nv.reservedSmem.cap,@object
	.size		.nv.reservedSmem.cap,0x4
